//
// Generated by NVIDIA NVVM Compiler
//
// Compiler Build ID: CL-36424714
// Cuda compilation tools, release 13.0, V13.0.88
// Based on NVVM 20.0.0
//

.version 9.0
.target sm_100
.address_size 64

	// .globl	_Z11thread_mainiPfS_S_

.visible .entry _Z11thread_mainiPfS_S_(
	.param .u32 _Z11thread_mainiPfS_S__param_0,
	.param .u64 .ptr .align 1 _Z11thread_mainiPfS_S__param_1,
	.param .u64 .ptr .align 1 _Z11thread_mainiPfS_S__param_2,
	.param .u64 .ptr .align 1 _Z11thread_mainiPfS_S__param_3
)
{
	.reg .pred 	%p<2>;
	.reg .b32 	%r<8>;
	.reg .b32 	%f<7>;
	.reg .b64 	%rd<11>;

	ld.param.u32 	%r3, [_Z11thread_mainiPfS_S__param_0];
	ld.param.u64 	%rd1, [_Z11thread_mainiPfS_S__param_1];
	ld.param.u64 	%rd2, [_Z11thread_mainiPfS_S__param_2];
	ld.param.u64 	%rd3, [_Z11thread_mainiPfS_S__param_3];
	mov.u32 	%r4, %tid.x;
	mov.u32 	%r1, %ctaid.x;
	mov.u32 	%r5, %ntid.x;
	mad.lo.s32 	%r2, %r1, %r5, %r4;
	setp.ge.s32 	%p1, %r2, %r3;
	@%p1 bra 	$L__BB0_2;
	cvta.to.global.u64 	%rd4, %rd2;
	cvta.to.global.u64 	%rd5, %rd3;
	cvta.to.global.u64 	%rd6, %rd1;
	add.s32 	%r6, %r2, %r1;
	cvt.rn.f32.u32 	%f1, %r6;
	mul.wide.s32 	%rd7, %r2, 4;
	add.s64 	%rd8, %rd4, %rd7;
	st.global.f32 	[%rd8], %f1;
	cvt.rn.f32.u32 	%f2, %r1;
	add.s32 	%r7, %r2, 1;
	cvt.rn.f32.s32 	%f3, %r7;
	div.rn.f32 	%f4, %f2, %f3;
	add.s64 	%rd9, %rd5, %rd7;
	st.global.f32 	[%rd9], %f4;
	ld.global.f32 	%f5, [%rd8];
	add.f32 	%f6, %f4, %f5;
	add.s64 	%rd10, %rd6, %rd7;
	st.global.f32 	[%rd10], %f6;
$L__BB0_2:
	ret;

}


// ===== COMPILED SASS (sm_100) =====

	.target	sm_100

	.elftype	@"ET_EXEC"


//--------------------- .note.nv.tkinfo           --------------------------
	.section	.note.nv.tkinfo,"",@"SHT_NOTE"
	.sectionflags	@"SHF_NOTE_NV_TKINFO"
	.tkinfo
        /*0018*/ 	.word	0x00000002
        /*0030*/ 	.string	""
        /*0030*/ 	.string	"ptxas"
        /*0030*/ 	.string	"Cuda compilation tools, release 13.0, V13.0.88"
        /*0030*/ 	.string	"Build cuda_13.0.r13.0/compiler.36424714_0"
        /*0030*/ 	.string	"-arch sm_100 -m 64 "



//--------------------- .note.nv.cuinfo           --------------------------
	.section	.note.nv.cuinfo,"",@"SHT_NOTE"
	.sectionflags	@"SHF_NOTE_NV_CUINFO"
        /*0018*/ 	.short	0x0002
        /*001a*/ 	.short	0x0064
        /*001c*/ 	.short	0x0082
	.zero		2


//--------------------- .nv.info                  --------------------------
	.section	.nv.info,"",@"SHT_CUDA_INFO"
	.align	4


	//----- nvinfo : EIATTR_REGCOUNT
	.align		4
        /*0000*/ 	.byte	0x04, 0x2f
        /*0002*/ 	.short	(.L_1 - .L_0)
	.align		4
.L_0:
        /*0004*/ 	.word	index@(_Z11thread_mainiPfS_S_)
        /*0008*/ 	.word	0x00000011


	//----- nvinfo : EIATTR_FRAME_SIZE
	.align		4
.L_1:
        /*000c*/ 	.byte	0x04, 0x11
        /*000e*/ 	.short	(.L_3 - .L_2)
	.align		4
.L_2:
        /*0010*/ 	.word	index@($__internal_0_$__cuda_sm3x_div_rn_noftz_f32_slowpath)
        /*0014*/ 	.word	0x00000000


	//----- nvinfo : EIATTR_FRAME_SIZE
	.align		4
.L_3:
        /*0018*/ 	.byte	0x04, 0x11
        /*001a*/ 	.short	(.L_5 - .L_4)
	.align		4
.L_4:
        /*001c*/ 	.word	index@(_Z11thread_mainiPfS_S_)
        /*0020*/ 	.word	0x00000000


	//----- nvinfo : EIATTR_MIN_STACK_SIZE
	.align		4
.L_5:
        /*0024*/ 	.byte	0x04, 0x12
        /*0026*/ 	.short	(.L_7 - .L_6)
	.align		4
.L_6:
        /*0028*/ 	.word	index@(_Z11thread_mainiPfS_S_)
        /*002c*/ 	.word	0x00000000
.L_7:


//--------------------- .nv.compat                --------------------------
	.section	.nv.compat,"",@"SHT_CUDA_COMPAT_INFO"
	.align	4
        /*0000*/ 	.byte	0x02, 0x09, 0x00, 0x00, 0x02, 0x02, 0x01, 0x00, 0x02, 0x05, 0x05, 0x00, 0x03, 0x07, 0x01, 0x01
        /*0010*/ 	.byte	0x02, 0x03, 0x00, 0x00, 0x02, 0x06, 0x01, 0x00, 0x04, 0x0b, 0x08, 0x00, 0x01, 0x00, 0x00, 0x00
        /*0020*/ 	.byte	0x00, 0x00, 0x00, 0x00


//--------------------- .nv.info._Z11thread_mainiPfS_S_ --------------------------
	.section	.nv.info._Z11thread_mainiPfS_S_,"",@"SHT_CUDA_INFO"
	.sectionflags	@""
	.align	4


	//----- nvinfo : EIATTR_CUDA_API_VERSION
	.align		4
        /*0000*/ 	.byte	0x04, 0x37
        /*0002*/ 	.short	(.L_9 - .L_8)
.L_8:
        /*0004*/ 	.word	0x00000082


	//----- nvinfo : EIATTR_KPARAM_INFO
	.align		4
.L_9:
        /*0008*/ 	.byte	0x04, 0x17
        /*000a*/ 	.short	(.L_11 - .L_10)
.L_10:
        /*000c*/ 	.word	0x00000000
        /*0010*/ 	.short	0x0003
        /*0012*/ 	.short	0x0018
        /*0014*/ 	.byte	0x00, 0xf5, 0x21, 0x00


	//----- nvinfo : EIATTR_KPARAM_INFO
	.align		4
.L_11:
        /*0018*/ 	.byte	0x04, 0x17
        /*001a*/ 	.short	(.L_13 - .L_12)
.L_12:
        /*001c*/ 	.word	0x00000000
        /*0020*/ 	.short	0x0002
        /*0022*/ 	.short	0x0010
        /*0024*/ 	.byte	0x00, 0xf5, 0x21, 0x00


	//----- nvinfo : EIATTR_KPARAM_INFO
	.align		4
.L_13:
        /*0028*/ 	.byte	0x04, 0x17
        /*002a*/ 	.short	(.L_15 - .L_14)
.L_14:
        /*002c*/ 	.word	0x00000000
        /*0030*/ 	.short	0x0001
        /*0032*/ 	.short	0x0008
        /*0034*/ 	.byte	0x00, 0xf5, 0x21, 0x00


	//----- nvinfo : EIATTR_KPARAM_INFO
	.align		4
.L_15:
        /*0038*/ 	.byte	0x04, 0x17
        /*003a*/ 	.short	(.L_17 - .L_16)
.L_16:
        /*003c*/ 	.word	0x00000000
        /*0040*/ 	.short	0x0000
        /*0042*/ 	.short	0x0000
        /*0044*/ 	.byte	0x00, 0xf0, 0x11, 0x00


	//----- nvinfo : EIATTR_SPARSE_MMA_MASK
	.align		4
.L_17:
        /*0048*/ 	.byte	0x03, 0x50
        /*004a*/ 	.short	0x0000


	//----- nvinfo : EIATTR_MAXREG_COUNT
	.align		4
        /*004c*/ 	.byte	0x03, 0x1b
        /*004e*/ 	.short	0x00ff


	//----- nvinfo : EIATTR_MERCURY_ISA_VERSION
	.align		4
        /*0050*/ 	.byte	0x03, 0x5f
        /*0052*/ 	.short	0x0101


	//----- nvinfo : EIATTR_VRC_CTA_INIT_COUNT
	.align		4
        /*0054*/ 	.byte	0x02, 0x4a
	.zero		1
	.zero		1


	//----- nvinfo : EIATTR_EXIT_INSTR_OFFSETS
	.align		4
        /*0058*/ 	.byte	0x04, 0x1c
        /*005a*/ 	.short	(.L_19 - .L_18)


	//   ....[0]....
.L_18:
        /*005c*/ 	.word	0x00000070


	//   ....[1]....
        /*0060*/ 	.word	0x00000260


	//----- nvinfo : EIATTR_CRS_STACK_SIZE
	.align		4
.L_19:
        /*0064*/ 	.byte	0x04, 0x1e
        /*0066*/ 	.short	(.L_21 - .L_20)
.L_20:
        /*0068*/ 	.word	0x00000000


	//----- nvinfo : EIATTR_CBANK_PARAM_SIZE
	.align		4
.L_21:
        /*006c*/ 	.byte	0x03, 0x19
        /*006e*/ 	.short	0x0020


	//----- nvinfo : EIATTR_PARAM_CBANK
	.align		4
        /*0070*/ 	.byte	0x04, 0x0a
        /*0072*/ 	.short	(.L_23 - .L_22)
	.align		4
.L_22:
        /*0074*/ 	.word	index@(.nv.constant0._Z11thread_mainiPfS_S_)
        /*0078*/ 	.short	0x0380
        /*007a*/ 	.short	0x0020


	//----- nvinfo : EIATTR_SW_WAR
	.align		4
.L_23:
        /*007c*/ 	.byte	0x04, 0x36
        /*007e*/ 	.short	(.L_25 - .L_24)
.L_24:
        /*0080*/ 	.word	0x00000008
.L_25:


//--------------------- .nv.callgraph             --------------------------
	.section	.nv.callgraph,"",@"SHT_CUDA_CALLGRAPH"
	.align	4
	.sectionentsize	8
	.align		4
        /*0000*/ 	.word	0x00000000
	.align		4
        /*0004*/ 	.word	0xffffffff
	.align		4
        /*0008*/ 	.word	0x00000000
	.align		4
        /*000c*/ 	.word	0xfffffffe
	.align		4
        /*0010*/ 	.word	0x00000000
	.align		4
        /*0014*/ 	.word	0xfffffffd
	.align		4
        /*0018*/ 	.word	0x00000000
	.align		4
        /*001c*/ 	.word	0xfffffffc


//--------------------- .text._Z11thread_mainiPfS_S_ --------------------------
	.section	.text._Z11thread_mainiPfS_S_,"ax",@progbits
	.align	128
        .global         _Z11thread_mainiPfS_S_
        .type           _Z11thread_mainiPfS_S_,@function
        .size           _Z11thread_mainiPfS_S_,(.L_x_14 - _Z11thread_mainiPfS_S_)
        .other          _Z11thread_mainiPfS_S_,@"STO_CUDA_ENTRY STV_DEFAULT"
_Z11thread_mainiPfS_S_:
.text._Z11thread_mainiPfS_S_:
[----:B------:R-:W-:Y:S01]  /*0000*/  LDC R1, c[0x0][0x37c] ;  /* 0x0000df00ff017b82 */ /* 0x000fe20000000800 */
[----:B------:R-:W0:Y:S07]  /*0010*/  S2R R2, SR_TID.X ;  /* 0x0000000000027919 */ /* 0x000e2e0000002100 */
[----:B------:R-:W0:Y:S01]  /*0020*/  S2UR UR6, SR_CTAID.X ;  /* 0x00000000000679c3 */ /* 0x000e220000002500 */
[----:B------:R-:W1:Y:S07]  /*0030*/  LDCU UR4, c[0x0][0x380] ;  /* 0x00007000ff0477ac */ /* 0x000e6e0008000800 */
[----:B------:R-:W0:Y:S02]  /*0040*/  LDC R3, c[0x0][0x360] ;  /* 0x0000d800ff037b82 */ /* 0x000e240000000800 */
[----:B0-----:R-:W-:-:S05]  /*0050*/  IMAD R2, R3, UR6, R2 ;  /* 0x0000000603027c24 */ /* 0x001fca000f8e0202 */
[----:B-1----:R-:W-:-:S13]  /*0060*/  ISETP.GE.AND P0, PT, R2, UR4, PT ;  /* 0x0000000402007c0c */ /* 0x002fda000bf06270 */
[----:B------:R-:W-:Y:S05]  /*0070*/  @P0 EXIT ;  /* 0x000000000000094d */ /* 0x000fea0003800000 */
[----:B------:R-:W0:Y:S01]  /*0080*/  LDC.64 R4, c[0x0][0x390] ;  /* 0x0000e400ff047b82 */ /* 0x000e220000000a00 */
[C---:B------:R-:W-:Y:S01]  /*0090*/  VIADD R0, R2.reuse, 0x1 ;  /* 0x0000000102007836 */ /* 0x040fe20000000000 */
[----:B------:R-:W1:Y:S01]  /*00a0*/  LDCU.64 UR4, c[0x0][0x358] ;  /* 0x00006b00ff0477ac */ /* 0x000e620008000a00 */
[----:B------:R-:W-:Y:S03]  /*00b0*/  BSSY.RECONVERGENT B0, `(.L_x_0) ;  /* 0x0000012000007945 */ /* 0x000fe60003800200 */
[----:B------:R-:W-:Y:S01]  /*00c0*/  I2FP.F32.S32 R9, R0 ;  /* 0x0000000000097245 */ /* 0x000fe20000201400 */
[----:B------:R-:W-:-:S03]  /*00d0*/  VIADD R0, R2, UR6 ;  /* 0x0000000602007c36 */ /* 0x000fc60008000000 */
[----:B------:R-:W2:Y:S02]  /*00e0*/  MUFU.RCP R6, R9 ;  /* 0x0000000900067308 */ /* 0x000ea40000001000 */
[----:B------:R-:W-:Y:S02]  /*00f0*/  I2FP.F32.U32 R3, R0 ;  /* 0x0000000000037245 */ /* 0x000fe40000201000 */
[----:B------:R-:W-:-:S04]  /*0100*/  I2FP.F32.U32 R0, UR6 ;  /* 0x0000000600007c45 */ /* 0x000fc80008201000 */
[----:B------:R-:W3:Y:S01]  /*0110*/  FCHK P0, R0, R9 ;  /* 0x0000000900007302 */ /* 0x000ee20000000000 */
[----:B0-----:R-:W-:-:S04]  /*0120*/  IMAD.WIDE R4, R2, 0x4, R4 ;  /* 0x0000000402047825 */ /* 0x001fc800078e0204 */
[----:B--2---:R-:W-:Y:S01]  /*0130*/  FFMA R7, -R9, R6, 1 ;  /* 0x3f80000009077423 */ /* 0x004fe20000000106 */
[----:B-1----:R0:W-:Y:S03]  /*0140*/  STG.E desc[UR4][R4.64], R3 ;  /* 0x0000000304007986 */ /* 0x0021e6000c101904 */
[----:B------:R-:W-:-:S04]  /*0150*/  FFMA R7, R6, R7, R6 ;  /* 0x0000000706077223 */ /* 0x000fc80000000006 */
[----:B------:R-:W-:-:S04]  /*0160*/  FFMA R6, R0, R7, RZ ;  /* 0x0000000700067223 */ /* 0x000fc800000000ff */
[----:B------:R-:W-:-:S04]  /*0170*/  FFMA R8, -R9, R6, R0 ;  /* 0x0000000609087223 */ /* 0x000fc80000000100 */
[----:B------:R-:W-:Y:S01]  /*0180*/  FFMA R11, R7, R8, R6 ;  /* 0x00000008070b7223 */ /* 0x000fe20000000006 */
[----:B0--3--:R-:W-:Y:S06]  /*0190*/  @!P0 BRA `(.L_x_1) ;  /* 0x00000000000c8947 */ /* 0x009fec0003800000 */
[----:B------:R-:W-:-:S07]  /*01a0*/  MOV R6, 0x1c0 ;  /* 0x000001c000067802 */ /* 0x000fce0000000f00 */
[----:B------:R-:W-:Y:S05]  /*01b0*/  CALL.REL.NOINC `($__internal_0_$__cuda_sm3x_div_rn_noftz_f32_slowpath) ;  /* 0x00000000002c7944 */ /* 0x000fea0003c00000 */
[----:B------:R-:W-:-:S07]  /*01c0*/  IMAD.MOV.U32 R11, RZ, RZ, R0 ;  /* 0x000000ffff0b7224 */ /* 0x000fce00078e0000 */
.L_x_1:
[----:B------:R-:W-:Y:S05]  /*01d0*/  BSYNC.RECONVERGENT B0 ;  /* 0x0000000000007941 */ /* 0x000fea0003800200 */
.L_x_0:
[----:B------:R-:W0:Y:S08]  /*01e0*/  LDC.64 R6, c[0x0][0x398] ;  /* 0x0000e600ff067b82 */ /* 0x000e300000000a00 */
[----:B------:R-:W1:Y:S01]  /*01f0*/  LDC.64 R8, c[0x0][0x388] ;  /* 0x0000e200ff087b82 */ /* 0x000e620000000a00 */
[----:B0-----:R-:W-:-:S05]  /*0200*/  IMAD.WIDE R6, R2, 0x4, R6 ;  /* 0x0000000402067825 */ /* 0x001fca00078e0206 */
[----:B------:R-:W-:Y:S04]  /*0210*/  STG.E desc[UR4][R6.64], R11 ;  /* 0x0000000b06007986 */ /* 0x000fe8000c101904 */
[----:B------:R-:W2:Y:S01]  /*0220*/  LDG.E R4, desc[UR4][R4.64] ;  /* 0x0000000404047981 */ /* 0x000ea2000c1e1900 */
[----:B-1----:R-:W-:-:S04]  /*0230*/  IMAD.WIDE R2, R2, 0x4, R8 ;  /* 0x0000000402027825 */ /* 0x002fc800078e0208 */
[----:B--2---:R-:W-:-:S05]  /*0240*/  FADD R9, R4, R11 ;  /* 0x0000000b04097221 */ /* 0x004fca0000000000 */
[----:B------:R-:W-:Y:S01]  /*0250*/  STG.E desc[UR4][R2.64], R9 ;  /* 0x0000000902007986 */ /* 0x000fe2000c101904 */
[----:B------:R-:W-:Y:S05]  /*0260*/  EXIT ;  /* 0x000000000000794d */ /* 0x000fea0003800000 */
        .weak           $__internal_0_$__cuda_sm3x_div_rn_noftz_f32_slowpath
        .type           $__internal_0_$__cuda_sm3x_div_rn_noftz_f32_slowpath,@function
        .size           $__internal_0_$__cuda_sm3x_div_rn_noftz_f32_slowpath,(.L_x_14 - $__internal_0_$__cuda_sm3x_div_rn_noftz_f32_slowpath)
$__internal_0_$__cuda_sm3x_div_rn_noftz_f32_slowpath:
[----:B------:R-:W-:Y:S01]  /*0270*/  SHF.R.U32.HI R7, RZ, 0x17, R9 ;  /* 0x00000017ff077819 */ /* 0x000fe20000011609 */
[----:B------:R-:W-:Y:S01]  /*0280*/  BSSY.RECONVERGENT B1, `(.L_x_2) ;  /* 0x0000064000017945 */ /* 0x000fe20003800200 */
[--C-:B------:R-:W-:Y:S01]  /*0290*/  SHF.R.U32.HI R3, RZ, 0x17, R0.reuse ;  /* 0x00000017ff037819 */ /* 0x100fe20000011600 */
[----:B------:R-:W-:Y:S01]  /*02a0*/  IMAD.MOV.U32 R11, RZ, RZ, R0 ;  /* 0x000000ffff0b7224 */ /* 0x000fe200078e0000 */
[----:B------:R-:W-:Y:S02]  /*02b0*/  LOP3.LUT R10, R7, 0xff, RZ, 0xc0, !PT ;  /* 0x000000ff070a7812 */ /* 0x000fe400078ec0ff */
[----:B------:R-:W-:-:S03]  /*02c0*/  LOP3.LUT R8, R3, 0xff, RZ, 0xc0, !PT ;  /* 0x000000ff03087812 */ /* 0x000fc600078ec0ff */
[----:B------:R-:W-:Y:S02]  /*02d0*/  VIADD R13, R10, 0xffffffff ;  /* 0xffffffff0a0d7836 */ /* 0x000fe40000000000 */
[----:B------:R-:W-:-:S03]  /*02e0*/  VIADD R12, R8, 0xffffffff ;  /* 0xffffffff080c7836 */ /* 0x000fc60000000000 */
[----:B------:R-:W-:-:S04]  /*02f0*/  ISETP.GT.U32.AND P0, PT, R13, 0xfd, PT ;  /* 0x000000fd0d00780c */ /* 0x000fc80003f04070 */
[----:B------:R-:W-:-:S13]  /*0300*/  ISETP.GT.U32.OR P0, PT, R12, 0xfd, P0 ;  /* 0x000000fd0c00780c */ /* 0x000fda0000704470 */
[----:B------:R-:W-:Y:S01]  /*0310*/  @!P0 IMAD.MOV.U32 R7, RZ, RZ, RZ ;  /* 0x000000ffff078224 */ /* 0x000fe200078e00ff */
[----:B------:R-:W-:Y:S06]  /*0320*/  @!P0 BRA `(.L_x_3) ;  /* 0x0000000000608947 */ /* 0x000fec0003800000 */
[----:B------:R-:W-:Y:S01]  /*0330*/  FSETP.GTU.FTZ.AND P0, PT, |R0|, +INF , PT ;  /* 0x7f8000000000780b */ /* 0x000fe20003f1c200 */
[----:B------:R-:W-:Y:S01]  /*0340*/  IMAD.MOV.U32 R3, RZ, RZ, R9 ;  /* 0x000000ffff037224 */ /* 0x000fe200078e0009 */
[----:B------:R-:W-:-:S04]  /*0350*/  FSETP.GTU.FTZ.AND P1, PT, |R9|, +INF , PT ;  /* 0x7f8000000900780b */ /* 0x000fc80003f3c200 */
[----:B------:R-:W-:-:S13]  /*0360*/  PLOP3.LUT P0, PT, P0, P1, PT, 0xf8, 0x8f ;  /* 0x00000000008f781c */ /* 0x000fda0000703f70 */
[----:B------:R-:W-:Y:S05]  /*0370*/  @P0 BRA `(.L_x_4) ;  /* 0x00000004004c0947 */ /* 0x000fea0003800000 */
[----:B------:R-:W-:-:S13]  /*0380*/  LOP3.LUT P0, RZ, R9, 0x7fffffff, R11, 0xc8, !PT ;  /* 0x7fffffff09ff7812 */ /* 0x000fda000780c80b */
[----:B------:R-:W-:Y:S05]  /*0390*/  @!P0 BRA `(.L_x_5) ;  /* 0x00000004003c8947 */ /* 0x000fea0003800000 */
[C---:B------:R-:W-:Y:S02]  /*03a0*/  FSETP.NEU.FTZ.AND P2, PT, |R0|.reuse, +INF , PT ;  /* 0x7f8000000000780b */ /* 0x040fe40003f5d200 */
[----:B------:R-:W-:Y:S02]  /*03b0*/  FSETP.NEU.FTZ.AND P1, PT, |R3|, +INF , PT ;  /* 0x7f8000000300780b */ /* 0x000fe40003f3d200 */
[----:B------:R-:W-:-:S11]  /*03c0*/  FSETP.NEU.FTZ.AND P0, PT, |R0|, +INF , PT ;  /* 0x7f8000000000780b */ /* 0x000fd60003f1d200 */
[----:B------:R-:W-:Y:S05]  /*03d0*/  @!P1 BRA !P2, `(.L_x_5) ;  /* 0x00000004002c9947 */ /* 0x000fea0005000000 */
[----:B------:R-:W-:-:S04]  /*03e0*/  LOP3.LUT P2, RZ, R11, 0x7fffffff, RZ, 0xc0, !PT ;  /* 0x7fffffff0bff7812 */ /* 0x000fc8000784c0ff */
[----:B------:R-:W-:-:S13]  /*03f0*/  PLOP3.LUT P1, PT, P1, P2, PT, 0x2f, 0xf2 ;  /* 0x0000000000f2781c */ /* 0x000fda0000f24577 */
[----:B------:R-:W-:Y:S05]  /*0400*/  @P1 BRA `(.L_x_6) ;  /* 0x0000000400181947 */ /* 0x000fea0003800000 */
[----:B------:R-:W-:-:S04]  /*0410*/  LOP3.LUT P1, RZ, R9, 0x7fffffff, RZ, 0xc0, !PT ;  /* 0x7fffffff09ff7812 */ /* 0x000fc8000782c0ff */
[----:B------:R-:W-:-:S13]  /*0420*/  PLOP3.LUT P0, PT, P0, P1, PT, 0x2f, 0xf2 ;  /* 0x0000000000f2781c */ /* 0x000fda0000702577 */
[----:B------:R-:W-:Y:S05]  /*0430*/  @P0 BRA `(.L_x_7) ;  /* 0x0000000400000947 */ /* 0x000fea0003800000 */
[----:B------:R-:W-:Y:S02]  /*0440*/  ISETP.GE.AND P0, PT, R12, RZ, PT ;  /* 0x000000ff0c00720c */ /* 0x000fe40003f06270 */
[----:B------:R-:W-:-:S11]  /*0450*/  ISETP.GE.AND P1, PT, R13, RZ, PT ;  /* 0x000000ff0d00720c */ /* 0x000fd60003f26270 */
[----:B------:R-:W-:Y:S02]  /*0460*/  @P0 IMAD.MOV.U32 R7, RZ, RZ, RZ ;  /* 0x000000ffff070224 */ /* 0x000fe400078e00ff */
[----:B------:R-:W-:Y:S01]  /*0470*/  @!P0 FFMA R11, R0, 1.84467440737095516160e+19, RZ ;  /* 0x5f800000000b8823 */ /* 0x000fe200000000ff */
[----:B------:R-:W-:Y:S02]  /*0480*/  @!P0 IMAD.MOV.U32 R7, RZ, RZ, -0x40 ;  /* 0xffffffc0ff078424 */ /* 0x000fe400078e00ff */
[----:B------:R-:W-:Y:S02]  /*0490*/  @!P1 FFMA R9, R3, 1.84467440737095516160e+19, RZ ;  /* 0x5f80000003099823 */ /* 0x000fe400000000ff */
[----:B------:R-:W-:-:S07]  /*04a0*/  @!P1 VIADD R7, R7, 0x40 ;  /* 0x0000004007079836 */ /* 0x000fce0000000000 */
.L_x_3:
[----:B------:R-:W-:Y:S01]  /*04b0*/  LEA R0, R10, 0xc0800000, 0x17 ;  /* 0xc08000000a007811 */ /* 0x000fe200078eb8ff */
[----:B------:R-:W-:Y:S01]  /*04c0*/  VIADD R8, R8, 0xffffff81 ;  /* 0xffffff8108087836 */ /* 0x000fe20000000000 */
[----:B------:R-:W-:Y:S03]  /*04d0*/  BSSY.RECONVERGENT B2, `(.L_x_8) ;  /* 0x0000035000027945 */ /* 0x000fe60003800200 */
[----:B------:R-:W-:Y:S02]  /*04e0*/  IMAD.IADD R9, R9, 0x1, -R0 ;  /* 0x0000000109097824 */ /* 0x000fe400078e0a00 */
[C---:B------:R-:W-:Y:S01]  /*04f0*/  IMAD R0, R8.reuse, -0x800000, R11 ;  /* 0xff80000008007824 */ /* 0x040fe200078e020b */
[----:B------:R-:W-:Y:S01]  /*0500*/  IADD3 R8, PT, PT, R8, 0x7f, -R10 ;  /* 0x0000007f08087810 */ /* 0x000fe20007ffe80a */
[----:B------:R-:W0:Y:S01]  /*0510*/  MUFU.RCP R3, R9 ;  /* 0x0000000900037308 */ /* 0x000e220000001000 */
[----:B------:R-:W-:-:S03]  /*0520*/  FADD.FTZ R13, -R9, -RZ ;  /* 0x800000ff090d7221 */ /* 0x000fc60000010100 */
[----:B------:R-:W-:Y:S02]  /*0530*/  IMAD.IADD R8, R8, 0x1, R7 ;  /* 0x0000000108087824 */ /* 0x000fe400078e0207 */
[----:B0-----:R-:W-:-:S04]  /*0540*/  FFMA R12, R3, R13, 1 ;  /* 0x3f800000030c7423 */ /* 0x001fc8000000000d */
[----:B------:R-:W-:-:S04]  /*0550*/  FFMA R14, R3, R12, R3 ;  /* 0x0000000c030e7223 */ /* 0x000fc80000000003 */
[----:B------:R-:W-:-:S04]  /*0560*/  FFMA R3, R0, R14, RZ ;  /* 0x0000000e00037223 */ /* 0x000fc800000000ff */
[----:B------:R-:W-:-:S04]  /*0570*/  FFMA R12, R13, R3, R0 ;  /* 0x000000030d0c7223 */ /* 0x000fc80000000000 */
[----:B------:R-:W-:-:S04]  /*0580*/  FFMA R11, R14, R12, R3 ;  /* 0x0000000c0e0b7223 */ /* 0x000fc80000000003 */
[----:B------:R-:W-:-:S04]  /*0590*/  FFMA R12, R13, R11, R0 ;  /* 0x0000000b0d0c7223 */ /* 0x000fc80000000000 */
[----:B------:R-:W-:-:S05]  /*05a0*/  FFMA R0, R14, R12, R11 ;  /* 0x0000000c0e007223 */ /* 0x000fca000000000b */
[----:B------:R-:W-:-:S04]  /*05b0*/  SHF.R.U32.HI R3, RZ, 0x17, R0 ;  /* 0x00000017ff037819 */ /* 0x000fc80000011600 */
[----:B------:R-:W-:-:S05]  /*05c0*/  LOP3.LUT R3, R3, 0xff, RZ, 0xc0, !PT ;  /* 0x000000ff03037812 */ /* 0x000fca00078ec0ff */
[----:B------:R-:W-:-:S04]  /*05d0*/  IMAD.IADD R9, R3, 0x1, R8 ;  /* 0x0000000103097824 */ /* 0x000fc800078e0208 */
[----:B------:R-:W-:-:S05]  /*05e0*/  VIADD R3, R9, 0xffffffff ;  /* 0xffffffff09037836 */ /* 0x000fca0000000000 */
[----:B------:R-:W-:-:S13]  /*05f0*/  ISETP.GE.U32.AND P0, PT, R3, 0xfe, PT ;  /* 0x000000fe0300780c */ /* 0x000fda0003f06070 */
[----:B------:R-:W-:Y:S05]  /*0600*/  @!P0 BRA `(.L_x_9) ;  /* 0x0000000000808947 */ /* 0x000fea0003800000 */
[----:B------:R-:W-:-:S13]  /*0610*/  ISETP.GT.AND P0, PT, R9, 0xfe, PT ;  /* 0x000000fe0900780c */ /* 0x000fda0003f04270 */
[----:B------:R-:W-:Y:S05]  /*0620*/  @P0 BRA `(.L_x_10) ;  /* 0x00000000006c0947 */ /* 0x000fea0003800000 */
[----:B------:R-:W-:-:S13]  /*0630*/  ISETP.GE.AND P0, PT, R9, 0x1, PT ;  /* 0x000000010900780c */ /* 0x000fda0003f06270 */
[----:B------:R-:W-:Y:S05]  /*0640*/  @P0 BRA `(.L_x_11) ;  /* 0x0000000000740947 */ /* 0x000fea0003800000 */
[----:B------:R-:W-:Y:S02]  /*0650*/  ISETP.GE.AND P0, PT, R9, -0x18, PT ;  /* 0xffffffe80900780c */ /* 0x000fe40003f06270 */
[----:B------:R-:W-:-:S11]  /*0660*/  LOP3.LUT R0, R0, 0x80000000, RZ, 0xc0, !PT ;  /* 0x8000000000007812 */ /* 0x000fd600078ec0ff */
[----:B------:R-:W-:Y:S05]  /*0670*/  @!P0 BRA `(.L_x_11) ;  /* 0x0000000000688947 */ /* 0x000fea0003800000 */
[CCC-:B------:R-:W-:Y:S01]  /*0680*/  FFMA.RZ R3, R14.reuse, R12.reuse, R11.reuse ;  /* 0x0000000c0e037223 */ /* 0x1c0fe2000000c00b */
[C---:B------:R-:W-:Y:S02]  /*0690*/  VIADD R10, R9.reuse, 0x20 ;  /* 0x00000020090a7836 */ /* 0x040fe40000000000 */
[CCC-:B------:R-:W-:Y:S01]  /*06a0*/  FFMA.RM R8, R14.reuse, R12.reuse, R11.reuse ;  /* 0x0000000c0e087223 */ /* 0x1c0fe2000000400b */
[----:B------:R-:W-:Y:S02]  /*06b0*/  ISETP.NE.AND P2, PT, R9, RZ, PT ;  /* 0x000000ff0900720c */ /* 0x000fe40003f45270 */
[----:B------:R-:W-:Y:S01]  /*06c0*/  LOP3.LUT R7, R3, 0x7fffff, RZ, 0xc0, !PT ;  /* 0x007fffff03077812 */ /* 0x000fe200078ec0ff */
[----:B------:R-:W-:Y:S01]  /*06d0*/  FFMA.RP R3, R14, R12, R11 ;  /* 0x0000000c0e037223 */ /* 0x000fe2000000800b */
[----:B------:R-:W-:Y:S01]  /*06e0*/  ISETP.NE.AND P1, PT, R9, RZ, PT ;  /* 0x000000ff0900720c */ /* 0x000fe20003f25270 */
[----:B------:R-:W-:Y:S01]  /*06f0*/  IMAD.MOV R9, RZ, RZ, -R9 ;  /* 0x000000ffff097224 */ /* 0x000fe200078e0a09 */
[----:B------:R-:W-:-:S02]  /*0700*/  LOP3.LUT R7, R7, 0x800000, RZ, 0xfc, !PT ;  /* 0x0080000007077812 */ /* 0x000fc400078efcff */
[----:B------:R-:W-:Y:S02]  /*0710*/  FSETP.NEU.FTZ.AND P0, PT, R3, R8, PT ;  /* 0x000000080300720b */ /* 0x000fe40003f1d000 */
[----:B------:R-:W-:Y:S02]  /*0720*/  SHF.L.U32 R10, R7, R10, RZ ;  /* 0x0000000a070a7219 */ /* 0x000fe400000006ff */
[----:B------:R-:W-:Y:S02]  /*0730*/  SEL R8, R9, RZ, P2 ;  /* 0x000000ff09087207 */ /* 0x000fe40001000000 */
[----:B------:R-:W-:Y:S02]  /*0740*/  ISETP.NE.AND P1, PT, R10, RZ, P1 ;  /* 0x000000ff0a00720c */ /* 0x000fe40000f25270 */
[----:B------:R-:W-:Y:S02]  /*0750*/  SHF.R.U32.HI R8, RZ, R8, R7 ;  /* 0x00000008ff087219 */ /* 0x000fe40000011607 */
[----:B------:R-:W-:-:S02]  /*0760*/  PLOP3.LUT P0, PT, P0, P1, PT, 0xf8, 0x8f ;  /* 0x00000000008f781c */ /* 0x000fc40000703f70 */
[----:B------:R-:W-:Y:S02]  /*0770*/  SHF.R.U32.HI R10, RZ, 0x1, R8 ;  /* 0x00000001ff0a7819 */ /* 0x000fe40000011608 */
[----:B------:R-:W-:-:S04]  /*0780*/  SEL R3, RZ, 0x1, !P0 ;  /* 0x00000001ff037807 */ /* 0x000fc80004000000 */
[----:B------:R-:W-:-:S04]  /*0790*/  LOP3.LUT R3, R3, 0x1, R10, 0xf8, !PT ;  /* 0x0000000103037812 */ /* 0x000fc800078ef80a */
[----:B------:R-:W-:-:S05]  /*07a0*/  LOP3.LUT R3, R3, R8, RZ, 0xc0, !PT ;  /* 0x0000000803037212 */ /* 0x000fca00078ec0ff */
[----:B------:R-:W-:-:S05]  /*07b0*/  IMAD.IADD R3, R10, 0x1, R3 ;  /* 0x000000010a037824 */ /* 0x000fca00078e0203 */
[----:B------:R-:W-:Y:S01]  /*07c0*/  LOP3.LUT R0, R3, R0, RZ, 0xfc, !PT ;  /* 0x0000000003007212 */ /* 0x000fe200078efcff */
[----:B------:R-:W-:Y:S06]  /*07d0*/  BRA `(.L_x_11) ;  /* 0x0000000000107947 */ /* 0x000fec0003800000 */
.L_x_10:
[----:B------:R-:W-:-:S04]  /*07e0*/  LOP3.LUT R0, R0, 0x80000000, RZ, 0xc0, !PT ;  /* 0x8000000000007812 */ /* 0x000fc800078ec0ff */
[----:B------:R-:W-:Y:S01]  /*07f0*/  LOP3.LUT R0, R0, 0x7f800000, RZ, 0xfc, !PT ;  /* 0x7f80000000007812 */ /* 0x000fe200078efcff */
[----:B------:R-:W-:Y:S06]  /*0800*/  BRA `(.L_x_11) ;  /* 0x0000000000047947 */ /* 0x000fec0003800000 */
.L_x_9:
[----:B------:R-:W-:-:S07]  /*0810*/  IMAD R0, R8, 0x800000, R0 ;  /* 0x0080000008007824 */ /* 0x000fce00078e0200 */
.L_x_11:
[----:B------:R-:W-:Y:S05]  /*0820*/  BSYNC.RECONVERGENT B2 ;  /* 0x0000000000027941 */ /* 0x000fea0003800200 */
.L_x_8:
[----:B------:R-:W-:Y:S05]  /*0830*/  BRA `(.L_x_12) ;  /* 0x0000000000207947 */ /* 0x000fea0003800000 */
.L_x_7:
[----:B------:R-:W-:-:S04]  /*0840*/  LOP3.LUT R0, R9, 0x80000000, R11, 0x48, !PT ;  /* 0x8000000009007812 */ /* 0x000fc800078e480b */
[----:B------:R-:W-:Y:S01]  /*0850*/  LOP3.LUT R0, R0, 0x7f800000, RZ, 0xfc, !PT ;  /* 0x7f80000000007812 */ /* 0x000fe200078efcff */
[----:B------:R-:W-:Y:S06]  /*0860*/  BRA `(.L_x_12) ;  /* 0x0000000000147947 */ /* 0x000fec0003800000 */
.L_x_6:
[----:B------:R-:W-:Y:S01]  /*0870*/  LOP3.LUT R0, R9, 0x80000000, R11, 0x48, !PT ;  /* 0x8000000009007812 */ /* 0x000fe200078e480b */
[----:B------:R-:W-:Y:S06]  /*0880*/  BRA `(.L_x_12) ;  /* 0x00000000000c7947 */ /* 0x000fec0003800000 */
.L_x_5:
[----:B------:R-:W0:Y:S01]  /*0890*/  MUFU.RSQ R0, -QNAN ;  /* 0xffc0000000007908 */ /* 0x000e220000001400 */
[----:B------:R-:W-:Y:S05]  /*08a0*/  BRA `(.L_x_12) ;  /* 0x0000000000047947 */ /* 0x000fea0003800000 */
.L_x_4:
[----:B------:R-:W-:-:S07]  /*08b0*/  FADD.FTZ R0, R0, R3 ;  /* 0x0000000300007221 */ /* 0x000fce0000010000 */
.L_x_12:
[----:B------:R-:W-:Y:S05]  /*08c0*/  BSYNC.RECONVERGENT B1 ;  /* 0x0000000000017941 */ /* 0x000fea0003800200 */
.L_x_2:
[----:B------:R-:W-:-:S04]  /*08d0*/  IMAD.MOV.U32 R7, RZ, RZ, 0x0 ;  /* 0x00000000ff077424 */ /* 0x000fc800078e00ff */
[----:B0-----:R-:W-:Y:S05]  /*08e0*/  RET.REL.NODEC R6 `(_Z11thread_mainiPfS_S_) ;  /* 0xfffffff406c47950 */ /* 0x001fea0003c3ffff */
.L_x_13:
[----:B------:R-:W-:-:S00]  /*08f0*/  BRA `(.L_x_13) ;  /* 0xfffffffc00fc7947 */ /* 0x000fc0000383ffff */
[----:B------:R-:W-:-:S00]  /*0900*/  NOP ;  /* 0x0000000000007918 */ /* 0x000fc00000000000 */
[----:B------:R-:W-:-:S00]  /*0910*/  NOP ;  /* 0x0000000000007918 */ /* 0x000fc00000000000 */
[----:B------:R-:W-:-:S00]  /*0920*/  NOP ;  /* 0x0000000000007918 */ /* 0x000fc00000000000 */
[----:B------:R-:W-:-:S00]  /*0930*/  NOP ;  /* 0x0000000000007918 */ /* 0x000fc00000000000 */
[----:B------:R-:W-:-:S00]  /*0940*/  NOP ;  /* 0x0000000000007918 */ /* 0x000fc00000000000 */
[----:B------:R-:W-:-:S00]  /*0950*/  NOP ;  /* 0x0000000000007918 */ /* 0x000fc00000000000 */
[----:B------:R-:W-:-:S00]  /*0960*/  NOP ;  /* 0x0000000000007918 */ /* 0x000fc00000000000 */
[----:B------:R-:W-:-:S00]  /*0970*/  NOP ;  /* 0x0000000000007918 */ /* 0x000fc00000000000 */
.L_x_14:


//--------------------- .nv.shared.reserved.0     --------------------------
	.section	.nv.shared.reserved.0,"aw",@nobits
	.weak		__nv_reservedSMEM_offset_0_alias
	.size		__nv_reservedSMEM_offset_0_alias, 0, 64
	.other		__nv_reservedSMEM_offset_0_alias,@"STO_CUDA_RESERVED_SHARED STV_DEFAULT"
__nv_reservedSMEM_offset_0_alias:
	.zero		0
	.zero		64


//--------------------- .nv.constant0._Z11thread_mainiPfS_S_ --------------------------
	.section	.nv.constant0._Z11thread_mainiPfS_S_,"a",@progbits
	.sectionflags	@""
	.align	4
.nv.constant0._Z11thread_mainiPfS_S_:
	.zero		928


//--------------------- SYMBOLS --------------------------

	.type		.nv.reservedSmem.offset0,@object
	.size		.nv.reservedSmem.offset0,0x4
